//
// Generated by NVIDIA NVVM Compiler
//
// Compiler Build ID: CL-36424714
// Cuda compilation tools, release 13.0, V13.0.88
// Based on NVVM 20.0.0
//

.version 9.0
.target sm_100
.address_size 64

	// .globl	_Z7dkernelv
.extern .func  (.param .b32 func_retval0) vprintf
(
	.param .b64 vprintf_param_0,
	.param .b64 vprintf_param_1
)
;
.global .align 1 .b8 $str[11] = {72, 101, 108, 108, 111, 32, 67, 117, 100, 97};

.visible .entry _Z7dkernelv()
{
	.reg .b32 	%r<3>;
	.reg .b64 	%rd<3>;

	mov.u64 	%rd1, $str;
	cvta.global.u64 	%rd2, %rd1;
	{ // callseq 0, 0
	.param .b64 param0;
	st.param.b64 	[param0], %rd2;
	.param .b64 param1;
	st.param.b64 	[param1], 0;
	.param .b32 retval0;
	call.uni (retval0), 
	vprintf, 
	(
	param0, 
	param1
	);
	ld.param.b32 	%r1, [retval0];
	} // callseq 0
	ret;

}


// ===== COMPILED SASS (sm_100) =====

	.target	sm_100

	.elftype	@"ET_EXEC"


//--------------------- .note.nv.tkinfo           --------------------------
	.section	.note.nv.tkinfo,"",@"SHT_NOTE"
	.sectionflags	@"SHF_NOTE_NV_TKINFO"
	.tkinfo
        /*0018*/ 	.word	0x00000002
        /*0030*/ 	.string	""
        /*0030*/ 	.string	"ptxas"
        /*0030*/ 	.string	"Cuda compilation tools, release 13.0, V13.0.88"
        /*0030*/ 	.string	"Build cuda_13.0.r13.0/compiler.36424714_0"
        /*0030*/ 	.string	"-arch sm_100 -m 64 "



//--------------------- .note.nv.cuinfo           --------------------------
	.section	.note.nv.cuinfo,"",@"SHT_NOTE"
	.sectionflags	@"SHF_NOTE_NV_CUINFO"
        /*0018*/ 	.short	0x0002
        /*001a*/ 	.short	0x0064
        /*001c*/ 	.short	0x0082
	.zero		2


//--------------------- .nv.info                  --------------------------
	.section	.nv.info,"",@"SHT_CUDA_INFO"
	.align	4


	//----- nvinfo : EIATTR_REGCOUNT
	.align		4
        /*0000*/ 	.byte	0x04, 0x2f
        /*0002*/ 	.short	(.L_2 - .L_1)
	.align		4
.L_1:
        /*0004*/ 	.word	index@(_Z7dkernelv)
        /*0008*/ 	.word	0x00000018


	//----- nvinfo : EIATTR_FRAME_SIZE
	.align		4
.L_2:
        /*000c*/ 	.byte	0x04, 0x11
        /*000e*/ 	.short	(.L_4 - .L_3)
	.align		4
.L_3:
        /*0010*/ 	.word	index@(_Z7dkernelv)
        /*0014*/ 	.word	0x00000000


	//----- nvinfo : EIATTR_MIN_STACK_SIZE
	.align		4
.L_4:
        /*0018*/ 	.byte	0x04, 0x12
        /*001a*/ 	.short	(.L_6 - .L_5)
	.align		4
.L_5:
        /*001c*/ 	.word	index@(_Z7dkernelv)
        /*0020*/ 	.word	0x00000000
.L_6:


//--------------------- .nv.compat                --------------------------
	.section	.nv.compat,"",@"SHT_CUDA_COMPAT_INFO"
	.align	4
        /*0000*/ 	.byte	0x02, 0x09, 0x00, 0x00, 0x02, 0x02, 0x01, 0x00, 0x02, 0x05, 0x05, 0x00, 0x03, 0x07, 0x01, 0x01
        /*0010*/ 	.byte	0x02, 0x03, 0x00, 0x00, 0x02, 0x06, 0x01, 0x00, 0x04, 0x0b, 0x08, 0x00, 0x09, 0x00, 0x00, 0x00
        /*0020*/ 	.byte	0x00, 0x00, 0x00, 0x00


//--------------------- .nv.info._Z7dkernelv      --------------------------
	.section	.nv.info._Z7dkernelv,"",@"SHT_CUDA_INFO"
	.sectionflags	@""
	.align	4


	//----- nvinfo : EIATTR_CUDA_API_VERSION
	.align		4
        /*0000*/ 	.byte	0x04, 0x37
        /*0002*/ 	.short	(.L_8 - .L_7)
.L_7:
        /*0004*/ 	.word	0x00000082


	//----- nvinfo : EIATTR_SPARSE_MMA_MASK
	.align		4
.L_8:
        /*0008*/ 	.byte	0x03, 0x50
        /*000a*/ 	.short	0x0000


	//----- nvinfo : EIATTR_MAXREG_COUNT
	.align		4
        /*000c*/ 	.byte	0x03, 0x1b
        /*000e*/ 	.short	0x00ff


	//----- nvinfo : EIATTR_EXTERNS
	.align		4
        /*0010*/ 	.byte	0x04, 0x0f
        /*0012*/ 	.short	(.L_10 - .L_9)


	//   ....[0]....
	.align		4
.L_9:
        /*0014*/ 	.word	index@(vprintf)


	//----- nvinfo : EIATTR_MERCURY_ISA_VERSION
	.align		4
.L_10:
        /*0018*/ 	.byte	0x03, 0x5f
        /*001a*/ 	.short	0x0101


	//----- nvinfo : EIATTR_VRC_CTA_INIT_COUNT
	.align		4
        /*001c*/ 	.byte	0x02, 0x4a
	.zero		1
	.zero		1


	//----- nvinfo : EIATTR_SYSCALL_OFFSETS
	.align		4
        /*0020*/ 	.byte	0x04, 0x46
        /*0022*/ 	.short	(.L_12 - .L_11)


	//   ....[0]....
.L_11:
        /*0024*/ 	.word	0x00000080


	//----- nvinfo : EIATTR_EXIT_INSTR_OFFSETS
	.align		4
.L_12:
        /*0028*/ 	.byte	0x04, 0x1c
        /*002a*/ 	.short	(.L_14 - .L_13)


	//   ....[0]....
.L_13:
        /*002c*/ 	.word	0x00000090


	//----- nvinfo : EIATTR_SW_WAR
	.align		4
.L_14:
        /*0030*/ 	.byte	0x04, 0x36
        /*0032*/ 	.short	(.L_16 - .L_15)
.L_15:
        /*0034*/ 	.word	0x00000008
.L_16:


//--------------------- .nv.callgraph             --------------------------
	.section	.nv.callgraph,"",@"SHT_CUDA_CALLGRAPH"
	.align	4
	.sectionentsize	8
	.align		4
        /*0000*/ 	.word	0x00000000
	.align		4
        /*0004*/ 	.word	0xffffffff
	.align		4
        /*0008*/ 	.word	index@(_Z7dkernelv)
	.align		4
        /*000c*/ 	.word	index@(vprintf)
	.align		4
        /*0010*/ 	.word	0x00000000
	.align		4
        /*0014*/ 	.word	0xfffffffe
	.align		4
        /*0018*/ 	.word	0x00000000
	.align		4
        /*001c*/ 	.word	0xfffffffd
	.align		4
        /*0020*/ 	.word	0x00000000
	.align		4
        /*0024*/ 	.word	0xfffffffc


//--------------------- .nv.constant4             --------------------------
	.section	.nv.constant4,"a",@progbits
	.align	8
	.align		8
.nv.constant4:
        /*0000*/ 	.dword	vprintf
	.align		8
        /*0008*/ 	.dword	$str


//--------------------- .text._Z7dkernelv         --------------------------
	.section	.text._Z7dkernelv,"ax",@progbits
	.align	128
        .global         _Z7dkernelv
        .type           _Z7dkernelv,@function
        .size           _Z7dkernelv,(.L_x_2 - _Z7dkernelv)
        .other          _Z7dkernelv,@"STO_CUDA_ENTRY STV_DEFAULT"
_Z7dkernelv:
.text._Z7dkernelv:
[----:B------:R-:W0:Y:S01]  /*0000*/  LDC R1, c[0x0][0x37c] ;  /* 0x0000df00ff017b82 */ /* 0x000e220000000800 */
[----:B------:R-:W-:Y:S01]  /*0010*/  MOV R0, 0x0 ;  /* 0x0000000000007802 */ /* 0x000fe20000000f00 */
[----:B------:R-:W1:Y:S01]  /*0020*/  LDCU.64 UR4, c[0x4][0x8] ;  /* 0x01000100ff0477ac */ /* 0x000e620008000a00 */
[----:B------:R-:W-:-:S05]  /*0030*/  CS2R R6, SRZ ;  /* 0x0000000000067805 */ /* 0x000fca000001ff00 */
[----:B------:R2:W3:Y:S01]  /*0040*/  LDC.64 R2, c[0x4][R0] ;  /* 0x0100000000027b82 */ /* 0x0004e20000000a00 */
[----:B-1----:R-:W-:Y:S02]  /*0050*/  IMAD.U32 R4, RZ, RZ, UR4 ;  /* 0x00000004ff047e24 */ /* 0x002fe4000f8e00ff */
[----:B--2---:R-:W-:-:S07]  /*0060*/  IMAD.U32 R5, RZ, RZ, UR5 ;  /* 0x00000005ff057e24 */ /* 0x004fce000f8e00ff */
[----:B------:R-:W-:-:S07]  /*0070*/  LEPC R20, `(.L_x_0) ;  /* 0x000000001014794e */ /* 0x000fce0000000000 */
[----:B0--3--:R-:W-:Y:S05]  /*0080*/  CALL.ABS.NOINC R2 ;  /* 0x0000000002007343 */ /* 0x009fea0003c00000 */
.L_x_0:
[----:B------:R-:W-:Y:S05]  /*0090*/  EXIT ;  /* 0x000000000000794d */ /* 0x000fea0003800000 */
.L_x_1:
[----:B------:R-:W-:-:S00]  /*00a0*/  BRA `(.L_x_1) ;  /* 0xfffffffc00fc7947 */ /* 0x000fc0000383ffff */
[----:B------:R-:W-:-:S00]  /*00b0*/  NOP ;  /* 0x0000000000007918 */ /* 0x000fc00000000000 */
        /* <DEDUP_REMOVED lines=12> */
.L_x_2:


//--------------------- .nv.global.init           --------------------------
	.section	.nv.global.init,"aw",@progbits
.nv.global.init:
	.type		$str,@object
	.size		$str,(.L_0 - $str)
$str:
        /*0000*/ 	.byte	0x48, 0x65, 0x6c, 0x6c, 0x6f, 0x20, 0x43, 0x75, 0x64, 0x61, 0x00
.L_0:


//--------------------- .nv.shared.reserved.0     --------------------------
	.section	.nv.shared.reserved.0,"aw",@nobits
	.weak		__nv_reservedSMEM_offset_0_alias
	.size		__nv_reservedSMEM_offset_0_alias, 0, 64
	.other		__nv_reservedSMEM_offset_0_alias,@"STO_CUDA_RESERVED_SHARED STV_DEFAULT"
__nv_reservedSMEM_offset_0_alias:
	.zero		0
	.zero		64


//--------------------- .nv.constant0._Z7dkernelv --------------------------
	.section	.nv.constant0._Z7dkernelv,"a",@progbits
	.sectionflags	@""
	.align	4
.nv.constant0._Z7dkernelv:
	.zero		896


//--------------------- SYMBOLS --------------------------

	.type		.nv.reservedSmem.offset0,@object
	.size		.nv.reservedSmem.offset0,0x4
	.type		vprintf,@function
